//
// Generated by NVIDIA NVVM Compiler
//
// Compiler Build ID: CL-36424714
// Cuda compilation tools, release 13.0, V13.0.88
// Based on NVVM 20.0.0
//

.version 9.0
.target sm_100
.address_size 64

	// .globl	_Z14deadlockKernelPi

.visible .entry _Z14deadlockKernelPi(
	.param .u64 .ptr .align 1 _Z14deadlockKernelPi_param_0
)
{
	.reg .pred 	%p<2>;
	.reg .b32 	%r<6>;
	.reg .b64 	%rd<5>;

	ld.param.u64 	%rd2, [_Z14deadlockKernelPi_param_0];
	cvta.to.global.u64 	%rd3, %rd2;
	mov.u32 	%r2, %tid.x;
	mov.u32 	%r3, %ctaid.x;
	mov.u32 	%r4, %ntid.x;
	mad.lo.s32 	%r1, %r3, %r4, %r2;
	mul.wide.s32 	%rd4, %r1, 4;
	add.s64 	%rd1, %rd3, %rd4;
	st.global.u32 	[%rd1], %r1;
	setp.ne.s32 	%p1, %r2, 0;
	@%p1 bra 	$L__BB0_2;
	bar.sync 	0;
$L__BB0_2:
	shl.b32 	%r5, %r1, 1;
	st.global.u32 	[%rd1], %r5;
	ret;

}


// ===== COMPILED SASS (sm_100) =====

	.target	sm_100

	.elftype	@"ET_EXEC"


//--------------------- .note.nv.tkinfo           --------------------------
	.section	.note.nv.tkinfo,"",@"SHT_NOTE"
	.sectionflags	@"SHF_NOTE_NV_TKINFO"
	.tkinfo
        /*0018*/ 	.word	0x00000002
        /*0030*/ 	.string	""
        /*0030*/ 	.string	"ptxas"
        /*0030*/ 	.string	"Cuda compilation tools, release 13.0, V13.0.88"
        /*0030*/ 	.string	"Build cuda_13.0.r13.0/compiler.36424714_0"
        /*0030*/ 	.string	"-arch sm_100 -m 64 "



//--------------------- .note.nv.cuinfo           --------------------------
	.section	.note.nv.cuinfo,"",@"SHT_NOTE"
	.sectionflags	@"SHF_NOTE_NV_CUINFO"
        /*0018*/ 	.short	0x0002
        /*001a*/ 	.short	0x0064
        /*001c*/ 	.short	0x0082
	.zero		2


//--------------------- .nv.info                  --------------------------
	.section	.nv.info,"",@"SHT_CUDA_INFO"
	.align	4


	//----- nvinfo : EIATTR_REGCOUNT
	.align		4
        /*0000*/ 	.byte	0x04, 0x2f
        /*0002*/ 	.short	(.L_1 - .L_0)
	.align		4
.L_0:
        /*0004*/ 	.word	index@(_Z14deadlockKernelPi)
        /*0008*/ 	.word	0x0000000a


	//----- nvinfo : EIATTR_FRAME_SIZE
	.align		4
.L_1:
        /*000c*/ 	.byte	0x04, 0x11
        /*000e*/ 	.short	(.L_3 - .L_2)
	.align		4
.L_2:
        /*0010*/ 	.word	index@(_Z14deadlockKernelPi)
        /*0014*/ 	.word	0x00000000


	//----- nvinfo : EIATTR_MIN_STACK_SIZE
	.align		4
.L_3:
        /*0018*/ 	.byte	0x04, 0x12
        /*001a*/ 	.short	(.L_5 - .L_4)
	.align		4
.L_4:
        /*001c*/ 	.word	index@(_Z14deadlockKernelPi)
        /*0020*/ 	.word	0x00000000
.L_5:


//--------------------- .nv.compat                --------------------------
	.section	.nv.compat,"",@"SHT_CUDA_COMPAT_INFO"
	.align	4
        /*0000*/ 	.byte	0x02, 0x09, 0x00, 0x00, 0x02, 0x02, 0x01, 0x00, 0x02, 0x05, 0x05, 0x00, 0x03, 0x07, 0x01, 0x01
        /*0010*/ 	.byte	0x02, 0x03, 0x00, 0x00, 0x02, 0x06, 0x01, 0x00, 0x04, 0x0b, 0x08, 0x00, 0x09, 0x00, 0x00, 0x00
        /*0020*/ 	.byte	0x00, 0x00, 0x00, 0x00


//--------------------- .nv.info._Z14deadlockKernelPi --------------------------
	.section	.nv.info._Z14deadlockKernelPi,"",@"SHT_CUDA_INFO"
	.sectionflags	@""
	.align	4


	//----- nvinfo : EIATTR_CUDA_API_VERSION
	.align		4
        /*0000*/ 	.byte	0x04, 0x37
        /*0002*/ 	.short	(.L_7 - .L_6)
.L_6:
        /*0004*/ 	.word	0x00000082


	//----- nvinfo : EIATTR_KPARAM_INFO
	.align		4
.L_7:
        /*0008*/ 	.byte	0x04, 0x17
        /*000a*/ 	.short	(.L_9 - .L_8)
.L_8:
        /*000c*/ 	.word	0x00000000
        /*0010*/ 	.short	0x0000
        /*0012*/ 	.short	0x0000
        /*0014*/ 	.byte	0x00, 0xf5, 0x21, 0x00


	//----- nvinfo : EIATTR_SPARSE_MMA_MASK
	.align		4
.L_9:
        /*0018*/ 	.byte	0x03, 0x50
        /*001a*/ 	.short	0x0000


	//----- nvinfo : EIATTR_MAXREG_COUNT
	.align		4
        /*001c*/ 	.byte	0x03, 0x1b
        /*001e*/ 	.short	0x00ff


	//----- nvinfo : EIATTR_NUM_BARRIERS
	.align		4
        /*0020*/ 	.byte	0x02, 0x4c
        /*0022*/ 	.byte	0x01
	.zero		1


	//----- nvinfo : EIATTR_MERCURY_ISA_VERSION
	.align		4
        /*0024*/ 	.byte	0x03, 0x5f
        /*0026*/ 	.short	0x0101


	//----- nvinfo : EIATTR_VRC_CTA_INIT_COUNT
	.align		4
        /*0028*/ 	.byte	0x02, 0x4a
	.zero		1
	.zero		1


	//----- nvinfo : EIATTR_EXIT_INSTR_OFFSETS
	.align		4
        /*002c*/ 	.byte	0x04, 0x1c
        /*002e*/ 	.short	(.L_11 - .L_10)


	//   ....[0]....
.L_10:
        /*0030*/ 	.word	0x000000d0


	//----- nvinfo : EIATTR_CBANK_PARAM_SIZE
	.align		4
.L_11:
        /*0034*/ 	.byte	0x03, 0x19
        /*0036*/ 	.short	0x0008


	//----- nvinfo : EIATTR_PARAM_CBANK
	.align		4
        /*0038*/ 	.byte	0x04, 0x0a
        /*003a*/ 	.short	(.L_13 - .L_12)
	.align		4
.L_12:
        /*003c*/ 	.word	index@(.nv.constant0._Z14deadlockKernelPi)
        /*0040*/ 	.short	0x0380
        /*0042*/ 	.short	0x0008


	//----- nvinfo : EIATTR_SW_WAR
	.align		4
.L_13:
        /*0044*/ 	.byte	0x04, 0x36
        /*0046*/ 	.short	(.L_15 - .L_14)
.L_14:
        /*0048*/ 	.word	0x00000008
.L_15:


//--------------------- .nv.callgraph             --------------------------
	.section	.nv.callgraph,"",@"SHT_CUDA_CALLGRAPH"
	.align	4
	.sectionentsize	8
	.align		4
        /*0000*/ 	.word	0x00000000
	.align		4
        /*0004*/ 	.word	0xffffffff
	.align		4
        /*0008*/ 	.word	0x00000000
	.align		4
        /*000c*/ 	.word	0xfffffffe
	.align		4
        /*0010*/ 	.word	0x00000000
	.align		4
        /*0014*/ 	.word	0xfffffffd
	.align		4
        /*0018*/ 	.word	0x00000000
	.align		4
        /*001c*/ 	.word	0xfffffffc


//--------------------- .text._Z14deadlockKernelPi --------------------------
	.section	.text._Z14deadlockKernelPi,"ax",@progbits
	.align	128
        .global         _Z14deadlockKernelPi
        .type           _Z14deadlockKernelPi,@function
        .size           _Z14deadlockKernelPi,(.L_x_1 - _Z14deadlockKernelPi)
        .other          _Z14deadlockKernelPi,@"STO_CUDA_ENTRY STV_DEFAULT"
_Z14deadlockKernelPi:
.text._Z14deadlockKernelPi:
[----:B------:R-:W-:Y:S01]  /*0000*/  LDC R1, c[0x0][0x37c] ;  /* 0x0000df00ff017b82 */ /* 0x000fe20000000800 */
[----:B------:R-:W0:Y:S07]  /*0010*/  S2R R5, SR_TID.X ;  /* 0x0000000000057919 */ /* 0x000e2e0000002100 */
[----:B------:R-:W1:Y:S01]  /*0020*/  S2UR UR6, SR_CTAID.X ;  /* 0x00000000000679c3 */ /* 0x000e620000002500 */
[----:B------:R-:W2:Y:S07]  /*0030*/  LDCU.64 UR4, c[0x0][0x358] ;  /* 0x00006b00ff0477ac */ /* 0x000eae0008000a00 */
[----:B------:R-:W1:Y:S08]  /*0040*/  LDC R0, c[0x0][0x360] ;  /* 0x0000d800ff007b82 */ /* 0x000e700000000800 */
[----:B------:R-:W3:Y:S01]  /*0050*/  LDC.64 R2, c[0x0][0x380] ;  /* 0x0000e000ff027b82 */ /* 0x000ee20000000a00 */
[----:B0-----:R-:W-:Y:S01]  /*0060*/  ISETP.NE.AND P0, PT, R5, RZ, PT ;  /* 0x000000ff0500720c */ /* 0x001fe20003f05270 */
[----:B-1----:R-:W-:-:S05]  /*0070*/  IMAD R5, R0, UR6, R5 ;  /* 0x0000000600057c24 */ /* 0x002fca000f8e0205 */
[C---:B------:R-:W-:Y:S01]  /*0080*/  SHF.L.U32 R7, R5.reuse, 0x1, RZ ;  /* 0x0000000105077819 */ /* 0x040fe200000006ff */
[----:B---3--:R-:W-:-:S05]  /*0090*/  IMAD.WIDE R2, R5, 0x4, R2 ;  /* 0x0000000405027825 */ /* 0x008fca00078e0202 */
[----:B--2---:R-:W-:Y:S01]  /*00a0*/  STG.E desc[UR4][R2.64], R5 ;  /* 0x0000000502007986 */ /* 0x004fe2000c101904 */
[----:B------:R-:W-:Y:S06]  /*00b0*/  @!P0 BAR.SYNC.DEFER_BLOCKING 0x0 ;  /* 0x0000000000008b1d */ /* 0x000fec0000010000 */
[----:B------:R-:W-:Y:S01]  /*00c0*/  STG.E desc[UR4][R2.64], R7 ;  /* 0x0000000702007986 */ /* 0x000fe2000c101904 */
[----:B------:R-:W-:Y:S05]  /*00d0*/  EXIT ;  /* 0x000000000000794d */ /* 0x000fea0003800000 */
.L_x_0:
[----:B------:R-:W-:-:S00]  /*00e0*/  BRA `(.L_x_0) ;  /* 0xfffffffc00fc7947 */ /* 0x000fc0000383ffff */
[----:B------:R-:W-:-:S00]  /*00f0*/  NOP ;  /* 0x0000000000007918 */ /* 0x000fc00000000000 */
        /* <DEDUP_REMOVED lines=8> */
.L_x_1:


//--------------------- .nv.shared.reserved.0     --------------------------
	.section	.nv.shared.reserved.0,"aw",@nobits
	.weak		__nv_reservedSMEM_offset_0_alias
	.size		__nv_reservedSMEM_offset_0_alias, 0, 64
	.other		__nv_reservedSMEM_offset_0_alias,@"STO_CUDA_RESERVED_SHARED STV_DEFAULT"
__nv_reservedSMEM_offset_0_alias:
	.zero		0
	.zero		64


//--------------------- .nv.constant0._Z14deadlockKernelPi --------------------------
	.section	.nv.constant0._Z14deadlockKernelPi,"a",@progbits
	.sectionflags	@""
	.align	4
.nv.constant0._Z14deadlockKernelPi:
	.zero		904


//--------------------- SYMBOLS --------------------------

	.type		.nv.reservedSmem.offset0,@object
	.size		.nv.reservedSmem.offset0,0x4
